//
// Generated by NVIDIA NVVM Compiler
//
// Compiler Build ID: CL-36424714
// Cuda compilation tools, release 13.0, V13.0.88
// Based on NVVM 20.0.0
//

.version 9.0
.target sm_100
.address_size 64

	// .globl	_Z12vecAddKernelPfS_S_i

.visible .entry _Z12vecAddKernelPfS_S_i(
	.param .u64 .ptr .align 1 _Z12vecAddKernelPfS_S_i_param_0,
	.param .u64 .ptr .align 1 _Z12vecAddKernelPfS_S_i_param_1,
	.param .u64 .ptr .align 1 _Z12vecAddKernelPfS_S_i_param_2,
	.param .u32 _Z12vecAddKernelPfS_S_i_param_3
)
{
	.reg .pred 	%p<2>;
	.reg .b32 	%r<6>;
	.reg .b32 	%f<4>;
	.reg .b64 	%rd<11>;

	ld.param.u64 	%rd1, [_Z12vecAddKernelPfS_S_i_param_0];
	ld.param.u64 	%rd2, [_Z12vecAddKernelPfS_S_i_param_1];
	ld.param.u64 	%rd3, [_Z12vecAddKernelPfS_S_i_param_2];
	ld.param.u32 	%r2, [_Z12vecAddKernelPfS_S_i_param_3];
	mov.u32 	%r3, %ntid.x;
	mov.u32 	%r4, %ctaid.x;
	mov.u32 	%r5, %tid.x;
	mad.lo.s32 	%r1, %r3, %r4, %r5;
	setp.ge.s32 	%p1, %r1, %r2;
	@%p1 bra 	$L__BB0_2;
	cvta.to.global.u64 	%rd4, %rd1;
	cvta.to.global.u64 	%rd5, %rd2;
	cvta.to.global.u64 	%rd6, %rd3;
	mul.wide.s32 	%rd7, %r1, 4;
	add.s64 	%rd8, %rd4, %rd7;
	ld.global.f32 	%f1, [%rd8];
	add.s64 	%rd9, %rd5, %rd7;
	ld.global.f32 	%f2, [%rd9];
	add.f32 	%f3, %f1, %f2;
	add.s64 	%rd10, %rd6, %rd7;
	st.global.f32 	[%rd10], %f3;
$L__BB0_2:
	ret;

}
	// .globl	_Z19sdnnIterationKernelPfS_S_S_ii
.visible .entry _Z19sdnnIterationKernelPfS_S_S_ii(
	.param .u64 .ptr .align 1 _Z19sdnnIterationKernelPfS_S_S_ii_param_0,
	.param .u64 .ptr .align 1 _Z19sdnnIterationKernelPfS_S_S_ii_param_1,
	.param .u64 .ptr .align 1 _Z19sdnnIterationKernelPfS_S_S_ii_param_2,
	.param .u64 .ptr .align 1 _Z19sdnnIterationKernelPfS_S_S_ii_param_3,
	.param .u32 _Z19sdnnIterationKernelPfS_S_S_ii_param_4,
	.param .u32 _Z19sdnnIterationKernelPfS_S_S_ii_param_5
)
{
	.reg .pred 	%p<11>;
	.reg .b32 	%r<38>;
	.reg .b32 	%f<99>;
	.reg .b64 	%rd<34>;

	ld.param.u64 	%rd11, [_Z19sdnnIterationKernelPfS_S_S_ii_param_0];
	ld.param.u64 	%rd13, [_Z19sdnnIterationKernelPfS_S_S_ii_param_1];
	ld.param.u64 	%rd14, [_Z19sdnnIterationKernelPfS_S_S_ii_param_2];
	ld.param.u64 	%rd12, [_Z19sdnnIterationKernelPfS_S_S_ii_param_3];
	ld.param.u32 	%r23, [_Z19sdnnIterationKernelPfS_S_S_ii_param_4];
	ld.param.u32 	%r24, [_Z19sdnnIterationKernelPfS_S_S_ii_param_5];
	cvta.to.global.u64 	%rd1, %rd13;
	cvta.to.global.u64 	%rd2, %rd14;
	mov.u32 	%r25, %ntid.x;
	mov.u32 	%r26, %ctaid.x;
	mov.u32 	%r27, %tid.x;
	mad.lo.s32 	%r1, %r25, %r26, %r27;
	setp.ge.s32 	%p1, %r1, %r23;
	@%p1 bra 	$L__BB1_14;
	cvta.to.global.u64 	%rd15, %rd11;
	cvta.to.global.u64 	%rd16, %rd12;
	mul.wide.s32 	%rd17, %r1, 4;
	add.s64 	%rd18, %rd16, %rd17;
	ld.global.f32 	%f95, [%rd18];
	add.s64 	%rd3, %rd15, %rd17;
	st.global.f32 	[%rd3], %f95;
	setp.lt.s32 	%p2, %r24, 1;
	@%p2 bra 	$L__BB1_14;
	mul.lo.s32 	%r2, %r23, %r1;
	and.b32  	%r3, %r24, 15;
	setp.lt.u32 	%p3, %r24, 16;
	mov.b32 	%r34, 0;
	@%p3 bra 	$L__BB1_5;
	and.b32  	%r34, %r24, 2147483632;
	neg.s32 	%r32, %r34;
	add.s64 	%rd4, %rd2, 32;
	add.s64 	%rd32, %rd1, 32;
	mov.u32 	%r31, %r2;
$L__BB1_4:
	.pragma "nounroll";
	mul.wide.s32 	%rd19, %r31, 4;
	add.s64 	%rd20, %rd4, %rd19;
	ld.global.f32 	%f11, [%rd20+-32];
	ld.global.f32 	%f12, [%rd32+-32];
	fma.rn.f32 	%f13, %f11, %f12, %f95;
	st.global.f32 	[%rd3], %f13;
	ld.global.f32 	%f14, [%rd20+-28];
	ld.global.f32 	%f15, [%rd32+-28];
	fma.rn.f32 	%f16, %f14, %f15, %f13;
	st.global.f32 	[%rd3], %f16;
	ld.global.f32 	%f17, [%rd20+-24];
	ld.global.f32 	%f18, [%rd32+-24];
	fma.rn.f32 	%f19, %f17, %f18, %f16;
	st.global.f32 	[%rd3], %f19;
	ld.global.f32 	%f20, [%rd20+-20];
	ld.global.f32 	%f21, [%rd32+-20];
	fma.rn.f32 	%f22, %f20, %f21, %f19;
	st.global.f32 	[%rd3], %f22;
	ld.global.f32 	%f23, [%rd20+-16];
	ld.global.f32 	%f24, [%rd32+-16];
	fma.rn.f32 	%f25, %f23, %f24, %f22;
	st.global.f32 	[%rd3], %f25;
	ld.global.f32 	%f26, [%rd20+-12];
	ld.global.f32 	%f27, [%rd32+-12];
	fma.rn.f32 	%f28, %f26, %f27, %f25;
	st.global.f32 	[%rd3], %f28;
	ld.global.f32 	%f29, [%rd20+-8];
	ld.global.f32 	%f30, [%rd32+-8];
	fma.rn.f32 	%f31, %f29, %f30, %f28;
	st.global.f32 	[%rd3], %f31;
	ld.global.f32 	%f32, [%rd20+-4];
	ld.global.f32 	%f33, [%rd32+-4];
	fma.rn.f32 	%f34, %f32, %f33, %f31;
	st.global.f32 	[%rd3], %f34;
	ld.global.f32 	%f35, [%rd20];
	ld.global.f32 	%f36, [%rd32];
	fma.rn.f32 	%f37, %f35, %f36, %f34;
	st.global.f32 	[%rd3], %f37;
	ld.global.f32 	%f38, [%rd20+4];
	ld.global.f32 	%f39, [%rd32+4];
	fma.rn.f32 	%f40, %f38, %f39, %f37;
	st.global.f32 	[%rd3], %f40;
	ld.global.f32 	%f41, [%rd20+8];
	ld.global.f32 	%f42, [%rd32+8];
	fma.rn.f32 	%f43, %f41, %f42, %f40;
	st.global.f32 	[%rd3], %f43;
	ld.global.f32 	%f44, [%rd20+12];
	ld.global.f32 	%f45, [%rd32+12];
	fma.rn.f32 	%f46, %f44, %f45, %f43;
	st.global.f32 	[%rd3], %f46;
	ld.global.f32 	%f47, [%rd20+16];
	ld.global.f32 	%f48, [%rd32+16];
	fma.rn.f32 	%f49, %f47, %f48, %f46;
	st.global.f32 	[%rd3], %f49;
	ld.global.f32 	%f50, [%rd20+20];
	ld.global.f32 	%f51, [%rd32+20];
	fma.rn.f32 	%f52, %f50, %f51, %f49;
	st.global.f32 	[%rd3], %f52;
	ld.global.f32 	%f53, [%rd20+24];
	ld.global.f32 	%f54, [%rd32+24];
	fma.rn.f32 	%f55, %f53, %f54, %f52;
	st.global.f32 	[%rd3], %f55;
	ld.global.f32 	%f56, [%rd20+28];
	ld.global.f32 	%f57, [%rd32+28];
	fma.rn.f32 	%f95, %f56, %f57, %f55;
	st.global.f32 	[%rd3], %f95;
	add.s32 	%r32, %r32, 16;
	add.s32 	%r31, %r31, 16;
	add.s64 	%rd32, %rd32, 64;
	setp.ne.s32 	%p4, %r32, 0;
	@%p4 bra 	$L__BB1_4;
$L__BB1_5:
	setp.eq.s32 	%p5, %r3, 0;
	@%p5 bra 	$L__BB1_14;
	and.b32  	%r11, %r24, 7;
	setp.lt.u32 	%p6, %r3, 8;
	@%p6 bra 	$L__BB1_8;
	add.s32 	%r29, %r34, %r2;
	mul.wide.s32 	%rd21, %r29, 4;
	add.s64 	%rd22, %rd2, %rd21;
	ld.global.f32 	%f58, [%rd22];
	mul.wide.u32 	%rd23, %r34, 4;
	add.s64 	%rd24, %rd1, %rd23;
	ld.global.f32 	%f59, [%rd24];
	fma.rn.f32 	%f60, %f58, %f59, %f95;
	st.global.f32 	[%rd3], %f60;
	ld.global.f32 	%f61, [%rd22+4];
	ld.global.f32 	%f62, [%rd24+4];
	fma.rn.f32 	%f63, %f61, %f62, %f60;
	st.global.f32 	[%rd3], %f63;
	ld.global.f32 	%f64, [%rd22+8];
	ld.global.f32 	%f65, [%rd24+8];
	fma.rn.f32 	%f66, %f64, %f65, %f63;
	st.global.f32 	[%rd3], %f66;
	ld.global.f32 	%f67, [%rd22+12];
	ld.global.f32 	%f68, [%rd24+12];
	fma.rn.f32 	%f69, %f67, %f68, %f66;
	st.global.f32 	[%rd3], %f69;
	ld.global.f32 	%f70, [%rd22+16];
	ld.global.f32 	%f71, [%rd24+16];
	fma.rn.f32 	%f72, %f70, %f71, %f69;
	st.global.f32 	[%rd3], %f72;
	ld.global.f32 	%f73, [%rd22+20];
	ld.global.f32 	%f74, [%rd24+20];
	fma.rn.f32 	%f75, %f73, %f74, %f72;
	st.global.f32 	[%rd3], %f75;
	ld.global.f32 	%f76, [%rd22+24];
	ld.global.f32 	%f77, [%rd24+24];
	fma.rn.f32 	%f78, %f76, %f77, %f75;
	st.global.f32 	[%rd3], %f78;
	ld.global.f32 	%f79, [%rd22+28];
	ld.global.f32 	%f80, [%rd24+28];
	fma.rn.f32 	%f95, %f79, %f80, %f78;
	st.global.f32 	[%rd3], %f95;
	add.s32 	%r34, %r34, 8;
$L__BB1_8:
	setp.eq.s32 	%p7, %r11, 0;
	@%p7 bra 	$L__BB1_14;
	and.b32  	%r14, %r24, 3;
	setp.lt.u32 	%p8, %r11, 4;
	@%p8 bra 	$L__BB1_11;
	add.s32 	%r30, %r34, %r2;
	mul.wide.s32 	%rd25, %r30, 4;
	add.s64 	%rd26, %rd2, %rd25;
	ld.global.f32 	%f81, [%rd26];
	mul.wide.u32 	%rd27, %r34, 4;
	add.s64 	%rd28, %rd1, %rd27;
	ld.global.f32 	%f82, [%rd28];
	fma.rn.f32 	%f83, %f81, %f82, %f95;
	st.global.f32 	[%rd3], %f83;
	ld.global.f32 	%f84, [%rd26+4];
	ld.global.f32 	%f85, [%rd28+4];
	fma.rn.f32 	%f86, %f84, %f85, %f83;
	st.global.f32 	[%rd3], %f86;
	ld.global.f32 	%f87, [%rd26+8];
	ld.global.f32 	%f88, [%rd28+8];
	fma.rn.f32 	%f89, %f87, %f88, %f86;
	st.global.f32 	[%rd3], %f89;
	ld.global.f32 	%f90, [%rd26+12];
	ld.global.f32 	%f91, [%rd28+12];
	fma.rn.f32 	%f95, %f90, %f91, %f89;
	st.global.f32 	[%rd3], %f95;
	add.s32 	%r34, %r34, 4;
$L__BB1_11:
	setp.eq.s32 	%p9, %r14, 0;
	@%p9 bra 	$L__BB1_14;
	mul.wide.u32 	%rd29, %r34, 4;
	add.s64 	%rd33, %rd1, %rd29;
	add.s32 	%r37, %r34, %r2;
	neg.s32 	%r36, %r14;
$L__BB1_13:
	.pragma "nounroll";
	mul.wide.s32 	%rd30, %r37, 4;
	add.s64 	%rd31, %rd2, %rd30;
	ld.global.f32 	%f92, [%rd31];
	ld.global.f32 	%f93, [%rd33];
	fma.rn.f32 	%f95, %f92, %f93, %f95;
	st.global.f32 	[%rd3], %f95;
	add.s64 	%rd33, %rd33, 4;
	add.s32 	%r37, %r37, 1;
	add.s32 	%r36, %r36, 1;
	setp.ne.s32 	%p10, %r36, 0;
	@%p10 bra 	$L__BB1_13;
$L__BB1_14:
	bar.sync 	0;
	ret;

}


// ===== COMPILED SASS (sm_100) =====

	.target	sm_100

	.elftype	@"ET_EXEC"


//--------------------- .note.nv.tkinfo           --------------------------
	.section	.note.nv.tkinfo,"",@"SHT_NOTE"
	.sectionflags	@"SHF_NOTE_NV_TKINFO"
	.tkinfo
        /*0018*/ 	.word	0x00000002
        /*0030*/ 	.string	""
        /*0030*/ 	.string	"ptxas"
        /*0030*/ 	.string	"Cuda compilation tools, release 13.0, V13.0.88"
        /*0030*/ 	.string	"Build cuda_13.0.r13.0/compiler.36424714_0"
        /*0030*/ 	.string	"-arch sm_100 -m 64 "



//--------------------- .note.nv.cuinfo           --------------------------
	.section	.note.nv.cuinfo,"",@"SHT_NOTE"
	.sectionflags	@"SHF_NOTE_NV_CUINFO"
        /*0018*/ 	.short	0x0002
        /*001a*/ 	.short	0x0064
        /*001c*/ 	.short	0x0082
	.zero		2


//--------------------- .nv.info                  --------------------------
	.section	.nv.info,"",@"SHT_CUDA_INFO"
	.align	4


	//----- nvinfo : EIATTR_REGCOUNT
	.align		4
        /*0000*/ 	.byte	0x04, 0x2f
        /*0002*/ 	.short	(.L_1 - .L_0)
	.align		4
.L_0:
        /*0004*/ 	.word	index@(_Z12vecAddKernelPfS_S_i)
        /*0008*/ 	.word	0x0000000c


	//----- nvinfo : EIATTR_FRAME_SIZE
	.align		4
.L_1:
        /*000c*/ 	.byte	0x04, 0x11
        /*000e*/ 	.short	(.L_3 - .L_2)
	.align		4
.L_2:
        /*0010*/ 	.word	index@(_Z12vecAddKernelPfS_S_i)
        /*0014*/ 	.word	0x00000000


	//----- nvinfo : EIATTR_REGCOUNT
	.align		4
.L_3:
        /*0018*/ 	.byte	0x04, 0x2f
        /*001a*/ 	.short	(.L_5 - .L_4)
	.align		4
.L_4:
        /*001c*/ 	.word	index@(_Z19sdnnIterationKernelPfS_S_S_ii)
        /*0020*/ 	.word	0x00000014


	//----- nvinfo : EIATTR_FRAME_SIZE
	.align		4
.L_5:
        /*0024*/ 	.byte	0x04, 0x11
        /*0026*/ 	.short	(.L_7 - .L_6)
	.align		4
.L_6:
        /*0028*/ 	.word	index@(_Z19sdnnIterationKernelPfS_S_S_ii)
        /*002c*/ 	.word	0x00000000


	//----- nvinfo : EIATTR_MIN_STACK_SIZE
	.align		4
.L_7:
        /*0030*/ 	.byte	0x04, 0x12
        /*0032*/ 	.short	(.L_9 - .L_8)
	.align		4
.L_8:
        /*0034*/ 	.word	index@(_Z19sdnnIterationKernelPfS_S_S_ii)
        /*0038*/ 	.word	0x00000000


	//----- nvinfo : EIATTR_MIN_STACK_SIZE
	.align		4
.L_9:
        /*003c*/ 	.byte	0x04, 0x12
        /*003e*/ 	.short	(.L_11 - .L_10)
	.align		4
.L_10:
        /*0040*/ 	.word	index@(_Z12vecAddKernelPfS_S_i)
        /*0044*/ 	.word	0x00000000
.L_11:


//--------------------- .nv.compat                --------------------------
	.section	.nv.compat,"",@"SHT_CUDA_COMPAT_INFO"
	.align	4
        /*0000*/ 	.byte	0x02, 0x09, 0x00, 0x00, 0x02, 0x02, 0x01, 0x00, 0x02, 0x05, 0x05, 0x00, 0x03, 0x07, 0x01, 0x01
        /*0010*/ 	.byte	0x02, 0x03, 0x00, 0x00, 0x02, 0x06, 0x01, 0x00, 0x04, 0x0b, 0x08, 0x00, 0x09, 0x00, 0x00, 0x00
        /*0020*/ 	.byte	0x00, 0x00, 0x00, 0x00


//--------------------- .nv.info._Z19sdnnIterationKernelPfS_S_S_ii --------------------------
	.section	.nv.info._Z19sdnnIterationKernelPfS_S_S_ii,"",@"SHT_CUDA_INFO"
	.sectionflags	@""
	.align	4


	//----- nvinfo : EIATTR_CUDA_API_VERSION
	.align		4
        /*0000*/ 	.byte	0x04, 0x37
        /*0002*/ 	.short	(.L_13 - .L_12)
.L_12:
        /*0004*/ 	.word	0x00000082


	//----- nvinfo : EIATTR_KPARAM_INFO
	.align		4
.L_13:
        /*0008*/ 	.byte	0x04, 0x17
        /*000a*/ 	.short	(.L_15 - .L_14)
.L_14:
        /*000c*/ 	.word	0x00000000
        /*0010*/ 	.short	0x0005
        /*0012*/ 	.short	0x0024
        /*0014*/ 	.byte	0x00, 0xf0, 0x11, 0x00


	//----- nvinfo : EIATTR_KPARAM_INFO
	.align		4
.L_15:
        /*0018*/ 	.byte	0x04, 0x17
        /*001a*/ 	.short	(.L_17 - .L_16)
.L_16:
        /*001c*/ 	.word	0x00000000
        /*0020*/ 	.short	0x0004
        /*0022*/ 	.short	0x0020
        /*0024*/ 	.byte	0x00, 0xf0, 0x11, 0x00


	//----- nvinfo : EIATTR_KPARAM_INFO
	.align		4
.L_17:
        /*0028*/ 	.byte	0x04, 0x17
        /*002a*/ 	.short	(.L_19 - .L_18)
.L_18:
        /*002c*/ 	.word	0x00000000
        /*0030*/ 	.short	0x0003
        /*0032*/ 	.short	0x0018
        /*0034*/ 	.byte	0x00, 0xf5, 0x21, 0x00


	//----- nvinfo : EIATTR_KPARAM_INFO
	.align		4
.L_19:
        /*0038*/ 	.byte	0x04, 0x17
        /*003a*/ 	.short	(.L_21 - .L_20)
.L_20:
        /*003c*/ 	.word	0x00000000
        /*0040*/ 	.short	0x0002
        /*0042*/ 	.short	0x0010
        /*0044*/ 	.byte	0x00, 0xf5, 0x21, 0x00


	//----- nvinfo : EIATTR_KPARAM_INFO
	.align		4
.L_21:
        /*0048*/ 	.byte	0x04, 0x17
        /*004a*/ 	.short	(.L_23 - .L_22)
.L_22:
        /*004c*/ 	.word	0x00000000
        /*0050*/ 	.short	0x0001
        /*0052*/ 	.short	0x0008
        /*0054*/ 	.byte	0x00, 0xf5, 0x21, 0x00


	//----- nvinfo : EIATTR_KPARAM_INFO
	.align		4
.L_23:
        /*0058*/ 	.byte	0x04, 0x17
        /*005a*/ 	.short	(.L_25 - .L_24)
.L_24:
        /*005c*/ 	.word	0x00000000
        /*0060*/ 	.short	0x0000
        /*0062*/ 	.short	0x0000
        /*0064*/ 	.byte	0x00, 0xf5, 0x21, 0x00


	//----- nvinfo : EIATTR_SPARSE_MMA_MASK
	.align		4
.L_25:
        /*0068*/ 	.byte	0x03, 0x50
        /*006a*/ 	.short	0x0000


	//----- nvinfo : EIATTR_MAXREG_COUNT
	.align		4
        /*006c*/ 	.byte	0x03, 0x1b
        /*006e*/ 	.short	0x00ff


	//----- nvinfo : EIATTR_NUM_BARRIERS
	.align		4
        /*0070*/ 	.byte	0x02, 0x4c
        /*0072*/ 	.byte	0x01
	.zero		1


	//----- nvinfo : EIATTR_MERCURY_ISA_VERSION
	.align		4
        /*0074*/ 	.byte	0x03, 0x5f
        /*0076*/ 	.short	0x0101


	//----- nvinfo : EIATTR_VRC_CTA_INIT_COUNT
	.align		4
        /*0078*/ 	.byte	0x02, 0x4a
	.zero		1
	.zero		1


	//----- nvinfo : EIATTR_EXIT_INSTR_OFFSETS
	.align		4
        /*007c*/ 	.byte	0x04, 0x1c
        /*007e*/ 	.short	(.L_27 - .L_26)


	//   ....[0]....
.L_26:
        /*0080*/ 	.word	0x00000c90


	//----- nvinfo : EIATTR_CRS_STACK_SIZE
	.align		4
.L_27:
        /*0084*/ 	.byte	0x04, 0x1e
        /*0086*/ 	.short	(.L_29 - .L_28)
.L_28:
        /*0088*/ 	.word	0x00000000


	//----- nvinfo : EIATTR_CBANK_PARAM_SIZE
	.align		4
.L_29:
        /*008c*/ 	.byte	0x03, 0x19
        /*008e*/ 	.short	0x0028


	//----- nvinfo : EIATTR_PARAM_CBANK
	.align		4
        /*0090*/ 	.byte	0x04, 0x0a
        /*0092*/ 	.short	(.L_31 - .L_30)
	.align		4
.L_30:
        /*0094*/ 	.word	index@(.nv.constant0._Z19sdnnIterationKernelPfS_S_S_ii)
        /*0098*/ 	.short	0x0380
        /*009a*/ 	.short	0x0028


	//----- nvinfo : EIATTR_SW_WAR
	.align		4
.L_31:
        /*009c*/ 	.byte	0x04, 0x36
        /*009e*/ 	.short	(.L_33 - .L_32)
.L_32:
        /*00a0*/ 	.word	0x00000008
.L_33:


//--------------------- .nv.info._Z12vecAddKernelPfS_S_i --------------------------
	.section	.nv.info._Z12vecAddKernelPfS_S_i,"",@"SHT_CUDA_INFO"
	.sectionflags	@""
	.align	4


	//----- nvinfo : EIATTR_CUDA_API_VERSION
	.align		4
        /*0000*/ 	.byte	0x04, 0x37
        /*0002*/ 	.short	(.L_35 - .L_34)
.L_34:
        /*0004*/ 	.word	0x00000082


	//----- nvinfo : EIATTR_KPARAM_INFO
	.align		4
.L_35:
        /*0008*/ 	.byte	0x04, 0x17
        /*000a*/ 	.short	(.L_37 - .L_36)
.L_36:
        /*000c*/ 	.word	0x00000000
        /*0010*/ 	.short	0x0003
        /*0012*/ 	.short	0x0018
        /*0014*/ 	.byte	0x00, 0xf0, 0x11, 0x00


	//----- nvinfo : EIATTR_KPARAM_INFO
	.align		4
.L_37:
        /*0018*/ 	.byte	0x04, 0x17
        /*001a*/ 	.short	(.L_39 - .L_38)
.L_38:
        /*001c*/ 	.word	0x00000000
        /*0020*/ 	.short	0x0002
        /*0022*/ 	.short	0x0010
        /*0024*/ 	.byte	0x00, 0xf5, 0x21, 0x00


	//----- nvinfo : EIATTR_KPARAM_INFO
	.align		4
.L_39:
        /*0028*/ 	.byte	0x04, 0x17
        /*002a*/ 	.short	(.L_41 - .L_40)
.L_40:
        /*002c*/ 	.word	0x00000000
        /*0030*/ 	.short	0x0001
        /*0032*/ 	.short	0x0008
        /*0034*/ 	.byte	0x00, 0xf5, 0x21, 0x00


	//----- nvinfo : EIATTR_KPARAM_INFO
	.align		4
.L_41:
        /*0038*/ 	.byte	0x04, 0x17
        /*003a*/ 	.short	(.L_43 - .L_42)
.L_42:
        /*003c*/ 	.word	0x00000000
        /*0040*/ 	.short	0x0000
        /*0042*/ 	.short	0x0000
        /*0044*/ 	.byte	0x00, 0xf5, 0x21, 0x00


	//----- nvinfo : EIATTR_SPARSE_MMA_MASK
	.align		4
.L_43:
        /*0048*/ 	.byte	0x03, 0x50
        /*004a*/ 	.short	0x0000


	//----- nvinfo : EIATTR_MAXREG_COUNT
	.align		4
        /*004c*/ 	.byte	0x03, 0x1b
        /*004e*/ 	.short	0x00ff


	//----- nvinfo : EIATTR_MERCURY_ISA_VERSION
	.align		4
        /*0050*/ 	.byte	0x03, 0x5f
        /*0052*/ 	.short	0x0101


	//----- nvinfo : EIATTR_VRC_CTA_INIT_COUNT
	.align		4
        /*0054*/ 	.byte	0x02, 0x4a
	.zero		1
	.zero		1


	//----- nvinfo : EIATTR_EXIT_INSTR_OFFSETS
	.align		4
        /*0058*/ 	.byte	0x04, 0x1c
        /*005a*/ 	.short	(.L_45 - .L_44)


	//   ....[0]....
.L_44:
        /*005c*/ 	.word	0x00000070


	//   ....[1]....
        /*0060*/ 	.word	0x00000130


	//----- nvinfo : EIATTR_CBANK_PARAM_SIZE
	.align		4
.L_45:
        /*0064*/ 	.byte	0x03, 0x19
        /*0066*/ 	.short	0x001c


	//----- nvinfo : EIATTR_PARAM_CBANK
	.align		4
        /*0068*/ 	.byte	0x04, 0x0a
        /*006a*/ 	.short	(.L_47 - .L_46)
	.align		4
.L_46:
        /*006c*/ 	.word	index@(.nv.constant0._Z12vecAddKernelPfS_S_i)
        /*0070*/ 	.short	0x0380
        /*0072*/ 	.short	0x001c


	//----- nvinfo : EIATTR_SW_WAR
	.align		4
.L_47:
        /*0074*/ 	.byte	0x04, 0x36
        /*0076*/ 	.short	(.L_49 - .L_48)
.L_48:
        /*0078*/ 	.word	0x00000008
.L_49:


//--------------------- .nv.callgraph             --------------------------
	.section	.nv.callgraph,"",@"SHT_CUDA_CALLGRAPH"
	.align	4
	.sectionentsize	8
	.align		4
        /*0000*/ 	.word	0x00000000
	.align		4
        /*0004*/ 	.word	0xffffffff
	.align		4
        /*0008*/ 	.word	0x00000000
	.align		4
        /*000c*/ 	.word	0xfffffffe
	.align		4
        /*0010*/ 	.word	0x00000000
	.align		4
        /*0014*/ 	.word	0xfffffffd
	.align		4
        /*0018*/ 	.word	0x00000000
	.align		4
        /*001c*/ 	.word	0xfffffffc


//--------------------- .text._Z19sdnnIterationKernelPfS_S_S_ii --------------------------
	.section	.text._Z19sdnnIterationKernelPfS_S_S_ii,"ax",@progbits
	.align	128
        .global         _Z19sdnnIterationKernelPfS_S_S_ii
        .type           _Z19sdnnIterationKernelPfS_S_S_ii,@function
        .size           _Z19sdnnIterationKernelPfS_S_S_ii,(.L_x_9 - _Z19sdnnIterationKernelPfS_S_S_ii)
        .other          _Z19sdnnIterationKernelPfS_S_S_ii,@"STO_CUDA_ENTRY STV_DEFAULT"
_Z19sdnnIterationKernelPfS_S_S_ii:
.text._Z19sdnnIterationKernelPfS_S_S_ii:
[----:B------:R-:W-:Y:S01]  /*0000*/  LDC R1, c[0x0][0x37c] ;  /* 0x0000df00ff017b82 */ /* 0x000fe20000000800 */
[----:B------:R-:W0:Y:S01]  /*0010*/  S2R R7, SR_CTAID.X ;  /* 0x0000000000077919 */ /* 0x000e220000002500 */
[----:B------:R-:W0:Y:S01]  /*0020*/  LDCU UR4, c[0x0][0x360] ;  /* 0x00006c00ff0477ac */ /* 0x000e220008000800 */
[----:B------:R-:W-:Y:S01]  /*0030*/  BSSY.RECONVERGENT B0, `(.L_x_0) ;  /* 0x00000c4000007945 */ /* 0x000fe20003800200 */
[----:B------:R-:W0:Y:S01]  /*0040*/  S2R R0, SR_TID.X ;  /* 0x0000000000007919 */ /* 0x000e220000002100 */
[----:B------:R-:W1:Y:S01]  /*0050*/  LDCU UR14, c[0x0][0x3a0] ;  /* 0x00007400ff0e77ac */ /* 0x000e620008000800 */
[----:B0-----:R-:W-:-:S05]  /*0060*/  IMAD R7, R7, UR4, R0 ;  /* 0x0000000407077c24 */ /* 0x001fca000f8e0200 */
[----:B-1----:R-:W-:-:S13]  /*0070*/  ISETP.GE.AND P0, PT, R7, UR14, PT ;  /* 0x0000000e07007c0c */ /* 0x002fda000bf06270 */
[----:B------:R-:W-:Y:S05]  /*0080*/  @P0 BRA `(.L_x_1) ;  /* 0x0000000800f80947 */ /* 0x000fea0003800000 */
[----:B------:R-:W0:Y:S01]  /*0090*/  LDC.64 R4, c[0x0][0x398] ;  /* 0x0000e600ff047b82 */ /* 0x000e220000000a00 */
[----:B------:R-:W1:Y:S01]  /*00a0*/  LDCU.64 UR12, c[0x0][0x358] ;  /* 0x00006b00ff0c77ac */ /* 0x000e620008000a00 */
[----:B------:R-:W2:Y:S06]  /*00b0*/  LDCU UR8, c[0x0][0x3a4] ;  /* 0x00007480ff0877ac */ /* 0x000eac0008000800 */
[----:B------:R-:W3:Y:S01]  /*00c0*/  LDC.64 R2, c[0x0][0x380] ;  /* 0x0000e000ff027b82 */ /* 0x000ee20000000a00 */
[----:B0-----:R-:W-:-:S06]  /*00d0*/  IMAD.WIDE R4, R7, 0x4, R4 ;  /* 0x0000000407047825 */ /* 0x001fcc00078e0204 */
[----:B-1----:R-:W4:Y:S01]  /*00e0*/  LDG.E R5, desc[UR12][R4.64] ;  /* 0x0000000c04057981 */ /* 0x002f22000c1e1900 */
[----:B--2---:R-:W-:Y:S01]  /*00f0*/  UISETP.GE.AND UP0, UPT, UR8, 0x1, UPT ;  /* 0x000000010800788c */ /* 0x004fe2000bf06270 */
[----:B---3--:R-:W-:-:S05]  /*0100*/  IMAD.WIDE R2, R7, 0x4, R2 ;  /* 0x0000000407027825 */ /* 0x008fca00078e0202 */
[----:B----4-:R0:W-:Y:S03]  /*0110*/  STG.E desc[UR12][R2.64], R5 ;  /* 0x0000000502007986 */ /* 0x0101e6000c10190c */
[----:B------:R-:W-:Y:S05]  /*0120*/  BRA.U !UP0, `(.L_x_1) ;  /* 0x0000000908d07547 */ /* 0x000fea000b800000 */
[----:B------:R-:W-:Y:S01]  /*0130*/  UISETP.GE.U32.AND UP1, UPT, UR8, 0x10, UPT ;  /* 0x000000100800788c */ /* 0x000fe2000bf26070 */
[----:B------:R-:W-:Y:S01]  /*0140*/  HFMA2 R0, -RZ, RZ, 0, 0 ;  /* 0x00000000ff007431 */ /* 0x000fe200000001ff */
[----:B------:R-:W-:Y:S01]  /*0150*/  ULOP3.LUT UR9, UR8, 0xf, URZ, 0xc0, !UPT ;  /* 0x0000000f08097892 */ /* 0x000fe2000f8ec0ff */
[----:B------:R-:W-:-:S03]  /*0160*/  IMAD R7, R7, UR14, RZ ;  /* 0x0000000e07077c24 */ /* 0x000fc6000f8e02ff */
[----:B------:R-:W-:-:S03]  /*0170*/  UISETP.NE.AND UP0, UPT, UR9, URZ, UPT ;  /* 0x000000ff0900728c */ /* 0x000fc6000bf05270 */
[----:B------:R-:W-:Y:S08]  /*0180*/  BRA.U !UP1, `(.L_x_2) ;  /* 0x00000005095c7547 */ /* 0x000ff0000b800000 */
[----:B------:R-:W1:Y:S01]  /*0190*/  LDCU.64 UR4, c[0x0][0x388] ;  /* 0x00007100ff0477ac */ /* 0x000e620008000a00 */
[----:B------:R-:W-:Y:S01]  /*01a0*/  MOV R4, R7 ;  /* 0x0000000700047202 */ /* 0x000fe20000000f00 */
[----:B------:R-:W2:Y:S01]  /*01b0*/  LDCU.64 UR6, c[0x0][0x390] ;  /* 0x00007200ff0677ac */ /* 0x000ea20008000a00 */
[----:B------:R-:W-:-:S04]  /*01c0*/  ULOP3.LUT UR10, UR8, 0x7ffffff0, URZ, 0xc0, !UPT ;  /* 0x7ffffff0080a7892 */ /* 0x000fc8000f8ec0ff */
[----:B------:R-:W-:Y:S02]  /*01d0*/  UIADD3 UR11, UPT, UPT, -UR10, URZ, URZ ;  /* 0x000000ff0a0b7290 */ /* 0x000fe4000fffe1ff */
[----:B------:R-:W-:Y:S01]  /*01e0*/  MOV R0, UR10 ;  /* 0x0000000a00007c02 */ /* 0x000fe20008000f00 */
[----:B-1----:R-:W-:-:S04]  /*01f0*/  UIADD3 UR4, UP2, UPT, UR4, 0x20, URZ ;  /* 0x0000002004047890 */ /* 0x002fc8000ff5e0ff */
[----:B------:R-:W-:Y:S02]  /*0200*/  UIADD3.X UR5, UPT, UPT, URZ, UR5, URZ, UP2, !UPT ;  /* 0x00000005ff057290 */ /* 0x000fe400097fe4ff */
[----:B--2---:R-:W-:Y:S01]  /*0210*/  UIADD3 UR6, UP1, UPT, UR6, 0x20, URZ ;  /* 0x0000002006067890 */ /* 0x004fe2000ff3e0ff */
[----:B------:R-:W-:-:S03]  /*0220*/  MOV R6, UR4 ;  /* 0x0000000400067c02 */ /* 0x000fc60008000f00 */
[----:B------:R-:W-:Y:S01]  /*0230*/  MOV R13, UR5 ;  /* 0x00000005000d7c02 */ /* 0x000fe20008000f00 */
[----:B------:R-:W-:-:S12]  /*0240*/  UIADD3.X UR7, UPT, UPT, URZ, UR7, URZ, UP1, !UPT ;  /* 0x00000007ff077290 */ /* 0x000fd80008ffe4ff */
.L_x_3:
[----:B------:R-:W-:Y:S02]  /*0250*/  MOV R10, UR6 ;  /* 0x00000006000a7c02 */ /* 0x000fe40008000f00 */
[----:B------:R-:W-:Y:S02]  /*0260*/  MOV R11, UR7 ;  /* 0x00000007000b7c02 */ /* 0x000fe40008000f00 */
[----:B------:R-:W-:Y:S02]  /*0270*/  MOV R8, R6 ;  /* 0x0000000600087202 */ /* 0x000fe40000000f00 */
[----:B------:R-:W-:Y:S01]  /*0280*/  MOV R9, R13 ;  /* 0x0000000d00097202 */ /* 0x000fe20000000f00 */
[----:B------:R-:W-:-:S04]  /*0290*/  IMAD.WIDE R10, R4, 0x4, R10 ;  /* 0x00000004040a7825 */ /* 0x000fc800078e020a */
[----:B------:R-:W0:Y:S04]  /*02a0*/  LDG.E R12, desc[UR12][R8.64+-0x20] ;  /* 0xffffe00c080c7981 */ /* 0x000e28000c1e1900 */
[----:B------:R-:W0:Y:S02]  /*02b0*/  LDG.E R6, desc[UR12][R10.64+-0x20] ;  /* 0xffffe00c0a067981 */ /* 0x000e24000c1e1900 */
[----:B0-2---:R-:W-:-:S05]  /*02c0*/  FFMA R5, R6, R12, R5 ;  /* 0x0000000c06057223 */ /* 0x005fca0000000005 */
[----:B------:R0:W-:Y:S04]  /*02d0*/  STG.E desc[UR12][R2.64], R5 ;  /* 0x0000000502007986 */ /* 0x0001e8000c10190c */
[----:B------:R-:W2:Y:S04]  /*02e0*/  LDG.E R6, desc[UR12][R10.64+-0x1c] ;  /* 0xffffe40c0a067981 */ /* 0x000ea8000c1e1900 */
[----:B------:R-:W2:Y:S02]  /*02f0*/  LDG.E R12, desc[UR12][R8.64+-0x1c] ;  /* 0xffffe40c080c7981 */ /* 0x000ea4000c1e1900 */
[----:B--2---:R-:W-:-:S05]  /*0300*/  FFMA R13, R6, R12, R5 ;  /* 0x0000000c060d7223 */ /* 0x004fca0000000005 */
[----:B------:R1:W-:Y:S04]  /*0310*/  STG.E desc[UR12][R2.64], R13 ;  /* 0x0000000d02007986 */ /* 0x0003e8000c10190c */
[----:B------:R-:W2:Y:S04]  /*0320*/  LDG.E R6, desc[UR12][R10.64+-0x18] ;  /* 0xffffe80c0a067981 */ /* 0x000ea8000c1e1900 */
[----:B------:R-:W2:Y:S02]  /*0330*/  LDG.E R12, desc[UR12][R8.64+-0x18] ;  /* 0xffffe80c080c7981 */ /* 0x000ea4000c1e1900 */
[----:B--2---:R-:W-:-:S05]  /*0340*/  FFMA R15, R6, R12, R13 ;  /* 0x0000000c060f7223 */ /* 0x004fca000000000d */
[----:B------:R2:W-:Y:S04]  /*0350*/  STG.E desc[UR12][R2.64], R15 ;  /* 0x0000000f02007986 */ /* 0x0005e8000c10190c */
[----:B------:R-:W0:Y:S04]  /*0360*/  LDG.E R6, desc[UR12][R10.64+-0x14] ;  /* 0xffffec0c0a067981 */ /* 0x000e28000c1e1900 */
[----:B------:R-:W0:Y:S02]  /*0370*/  LDG.E R12, desc[UR12][R8.64+-0x14] ;  /* 0xffffec0c080c7981 */ /* 0x000e24000c1e1900 */
[----:B0-----:R-:W-:-:S05]  /*0380*/  FFMA R5, R6, R12, R15 ;  /* 0x0000000c06057223 */ /* 0x001fca000000000f */
[----:B------:R0:W-:Y:S04]  /*0390*/  STG.E desc[UR12][R2.64], R5 ;  /* 0x0000000502007986 */ /* 0x0001e8000c10190c */
[----:B------:R-:W1:Y:S04]  /*03a0*/  LDG.E R6, desc[UR12][R10.64+-0x10] ;  /* 0xfffff00c0a067981 */ /* 0x000e68000c1e1900 */
[----:B------:R-:W1:Y:S02]  /*03b0*/  LDG.E R12, desc[UR12][R8.64+-0x10] ;  /* 0xfffff00c080c7981 */ /* 0x000e64000c1e1900 */
[----:B-1----:R-:W-:-:S05]  /*03c0*/  FFMA R13, R6, R12, R5 ;  /* 0x0000000c060d7223 */ /* 0x002fca0000000005 */
        /* <DEDUP_REMOVED lines=42> */
[----:B------:R-:W0:Y:S01]  /*0670*/  LDG.E R12, desc[UR12][R8.64+0x1c] ;  /* 0x00001c0c080c7981 */ /* 0x000e22000c1e1900 */
[----:B------:R-:W-:Y:S01]  /*0680*/  UIADD3 UR11, UPT, UPT, UR11, 0x10, URZ ;  /* 0x000000100b0b7890 */ /* 0x000fe2000fffe0ff */
[----:B------:R-:W-:-:S03]  /*0690*/  IADD3 R4, PT, PT, R4, 0x10, RZ ;  /* 0x0000001004047810 */ /* 0x000fc60007ffe0ff */
[----:B------:R-:W-:Y:S01]  /*06a0*/  UISETP.NE.AND UP1, UPT, UR11, URZ, UPT ;  /* 0x000000ff0b00728c */ /* 0x000fe2000bf25270 */
[----:B0-----:R-:W-:Y:S01]  /*06b0*/  FFMA R5, R6, R12, R15 ;  /* 0x0000000c06057223 */ /* 0x001fe2000000000f */
[----:B------:R-:W-:-:S04]  /*06c0*/  IADD3 R6, P0, PT, R8, 0x40, RZ ;  /* 0x0000004008067810 */ /* 0x000fc80007f1e0ff */
[----:B------:R2:W-:Y:S01]  /*06d0*/  STG.E desc[UR12][R2.64], R5 ;  /* 0x0000000502007986 */ /* 0x0005e2000c10190c */
[----:B-1----:R-:W-:Y:S02]  /*06e0*/  IADD3.X R13, PT, PT, RZ, R9, RZ, P0, !PT ;  /* 0x00000009ff0d7210 */ /* 0x002fe400007fe4ff */
[----:B------:R-:W-:Y:S06]  /*06f0*/  BRA.U UP1, `(.L_x_3) ;  /* 0xfffffff901d47547 */ /* 0x000fec000b83ffff */
.L_x_2:
[----:B------:R-:W-:Y:S05]  /*0700*/  BRA.U !UP0, `(.L_x_1) ;  /* 0x0000000508587547 */ /* 0x000fea000b800000 */
[----:B------:R-:W-:Y:S02]  /*0710*/  UISETP.GE.U32.AND UP0, UPT, UR9, 0x8, UPT ;  /* 0x000000080900788c */ /* 0x000fe4000bf06070 */
[----:B------:R-:W-:-:S04]  /*0720*/  ULOP3.LUT UR5, UR8, 0x7, URZ, 0xc0, !UPT ;  /* 0x0000000708057892 */ /* 0x000fc8000f8ec0ff */
[----:B------:R-:W-:-:S03]  /*0730*/  UISETP.NE.AND UP1, UPT, UR5, URZ, UPT ;  /* 0x000000ff0500728c */ /* 0x000fc6000bf25270 */
[----:B------:R-:W-:Y:S08]  /*0740*/  BRA.U !UP0, `(.L_x_4) ;  /* 0x0000000108987547 */ /* 0x000ff0000b800000 */
[----:B------:R-:W1:Y:S01]  /*0750*/  LDC.64 R8, c[0x0][0x390] ;  /* 0x0000e400ff087b82 */ /* 0x000e620000000a00 */
[----:B------:R-:W-:-:S07]  /*0760*/  IADD3 R13, PT, PT, R7, R0, RZ ;  /* 0x00000000070d7210 */ /* 0x000fce0007ffe0ff */
[----:B------:R-:W3:Y:S01]  /*0770*/  LDC.64 R10, c[0x0][0x388] ;  /* 0x0000e200ff0a7b82 */ /* 0x000ee20000000a00 */
[----:B-1----:R-:W-:-:S05]  /*0780*/  IMAD.WIDE R8, R13, 0x4, R8 ;  /* 0x000000040d087825 */ /* 0x002fca00078e0208 */
[----:B------:R-:W0:Y:S01]  /*0790*/  LDG.E R4, desc[UR12][R8.64] ;  /* 0x0000000c08047981 */ /* 0x000e22000c1e1900 */
[----:B---3--:R-:W-:-:S05]  /*07a0*/  IMAD.WIDE.U32 R10, R0, 0x4, R10 ;  /* 0x00000004000a7825 */ /* 0x008fca00078e000a */
        /* <DEDUP_REMOVED lines=27> */
[----:B------:R-:W2:Y:S04]  /*0960*/  LDG.E R4, desc[UR12][R8.64+0x1c] ;  /* 0x00001c0c08047981 */ /* 0x000ea8000c1e1900 */
[----:B0-----:R-:W2:Y:S01]  /*0970*/  LDG.E R5, desc[UR12][R10.64+0x1c] ;  /* 0x00001c0c0a057981 */ /* 0x001ea2000c1e1900 */
[----:B------:R-:W-:Y:S01]  /*0980*/  IADD3 R0, PT, PT, R0, 0x8, RZ ;  /* 0x0000000800007810 */ /* 0x000fe20007ffe0ff */
[----:B--2---:R-:W-:-:S05]  /*0990*/  FFMA R5, R4, R5, R17 ;  /* 0x0000000504057223 */ /* 0x004fca0000000011 */
[----:B------:R1:W-:Y:S02]  /*09a0*/  STG.E desc[UR12][R2.64], R5 ;  /* 0x0000000502007986 */ /* 0x0003e4000c10190c */
.L_x_4:
[----:B------:R-:W-:Y:S05]  /*09b0*/  BRA.U !UP1, `(.L_x_1) ;  /* 0x0000000109ac7547 */ /* 0x000fea000b800000 */
[----:B------:R-:W-:Y:S02]  /*09c0*/  UISETP.GE.U32.AND UP0, UPT, UR5, 0x4, UPT ;  /* 0x000000040500788c */ /* 0x000fe4000bf06070 */
[----:B------:R-:W-:-:S04]  /*09d0*/  ULOP3.LUT UR4, UR8, 0x3, URZ, 0xc0, !UPT ;  /* 0x0000000308047892 */ /* 0x000fc8000f8ec0ff */
[----:B------:R-:W-:-:S03]  /*09e0*/  UISETP.NE.AND UP1, UPT, UR4, URZ, UPT ;  /* 0x000000ff0400728c */ /* 0x000fc6000bf25270 */
[----:B------:R-:W-:Y:S08]  /*09f0*/  BRA.U !UP0, `(.L_x_5) ;  /* 0x0000000108587547 */ /* 0x000ff0000b800000 */
[----:B------:R-:W3:Y:S01]  /*0a00*/  LDC.64 R8, c[0x0][0x390] ;  /* 0x0000e400ff087b82 */ /* 0x000ee20000000a00 */
[----:B-1----:R-:W-:-:S07]  /*0a10*/  IADD3 R13, PT, PT, R7, R0, RZ ;  /* 0x00000000070d7210 */ /* 0x002fce0007ffe0ff */
[----:B------:R-:W1:Y:S01]  /*0a20*/  LDC.64 R10, c[0x0][0x388] ;  /* 0x0000e200ff0a7b82 */ /* 0x000e620000000a00 */
[----:B---3--:R-:W-:-:S05]  /*0a30*/  IMAD.WIDE R8, R13, 0x4, R8 ;  /* 0x000000040d087825 */ /* 0x008fca00078e0208 */
[----:B------:R-:W0:Y:S01]  /*0a40*/  LDG.E R4, desc[UR12][R8.64] ;  /* 0x0000000c08047981 */ /* 0x000e22000c1e1900 */
[----:B-1----:R-:W-:-:S05]  /*0a50*/  IMAD.WIDE.U32 R10, R0, 0x4, R10 ;  /* 0x00000004000a7825 */ /* 0x002fca00078e000a */
        /* <DEDUP_REMOVED lines=12> */
[----:B------:R-:W0:Y:S01]  /*0b20*/  LDG.E R6, desc[UR12][R10.64+0xc] ;  /* 0x00000c0c0a067981 */ /* 0x000e22000c1e1900 */
[----:B------:R-:W-:Y:S01]  /*0b30*/  IADD3 R0, PT, PT, R0, 0x4, RZ ;  /* 0x0000000400007810 */ /* 0x000fe20007ffe0ff */
[----:B0-----:R-:W-:-:S05]  /*0b40*/  FFMA R5, R4, R6, R15 ;  /* 0x0000000604057223 */ /* 0x001fca000000000f */
[----:B------:R3:W-:Y:S02]  /*0b50*/  STG.E desc[UR12][R2.64], R5 ;  /* 0x0000000502007986 */ /* 0x0007e4000c10190c */
.L_x_5:
[----:B------:R-:W-:Y:S05]  /*0b60*/  BRA.U !UP1, `(.L_x_1) ;  /* 0x0000000109407547 */ /* 0x000fea000b800000 */
[----:B------:R-:W4:Y:S01]  /*0b70*/  LDC.64 R8, c[0x0][0x388] ;  /* 0x0000e200ff087b82 */ /* 0x000f220000000a00 */
[----:B-1-3--:R-:W-:Y:S01]  /*0b80*/  IADD3 R13, PT, PT, R7, R0, RZ ;  /* 0x00000000070d7210 */ /* 0x00afe20007ffe0ff */
[----:B------:R-:W-:-:S06]  /*0b90*/  UIADD3 UR4, UPT, UPT, -UR4, URZ, URZ ;  /* 0x000000ff04047290 */ /* 0x000fcc000fffe1ff */
[----:B------:R-:W1:Y:S01]  /*0ba0*/  LDC.64 R10, c[0x0][0x390] ;  /* 0x0000e400ff0a7b82 */ /* 0x000e620000000a00 */
[----:B----4-:R-:W-:-:S07]  /*0bb0*/  IMAD.WIDE.U32 R8, R0, 0x4, R8 ;  /* 0x0000000400087825 */ /* 0x010fce00078e0008 */
.L_x_6:
[----:B-1----:R-:W-:Y:S01]  /*0bc0*/  IMAD.WIDE R6, R13, 0x4, R10 ;  /* 0x000000040d067825 */ /* 0x002fe200078e020a */
[----:B------:R1:W0:Y:S05]  /*0bd0*/  LDG.E R0, desc[UR12][R8.64] ;  /* 0x0000000c08007981 */ /* 0x00022a000c1e1900 */
[----:B------:R-:W0:Y:S01]  /*0be0*/  LDG.E R6, desc[UR12][R6.64] ;  /* 0x0000000c06067981 */ /* 0x000e22000c1e1900 */
[----:B------:R-:W-:-:S04]  /*0bf0*/  UIADD3 UR4, UPT, UPT, UR4, 0x1, URZ ;  /* 0x0000000104047890 */ /* 0x000fc8000fffe0ff */
[----:B------:R-:W-:Y:S01]  /*0c00*/  UISETP.NE.AND UP0, UPT, UR4, URZ, UPT ;  /* 0x000000ff0400728c */ /* 0x000fe2000bf05270 */
[----:B-1----:R-:W-:Y:S02]  /*0c10*/  IADD3 R8, P0, PT, R8, 0x4, RZ ;  /* 0x0000000408087810 */ /* 0x002fe40007f1e0ff */
[----:B------:R-:W-:Y:S02]  /*0c20*/  IADD3 R13, PT, PT, R13, 0x1, RZ ;  /* 0x000000010d0d7810 */ /* 0x000fe40007ffe0ff */
[----:B------:R-:W-:Y:S01]  /*0c30*/  IADD3.X R9, PT, PT, RZ, R9, RZ, P0, !PT ;  /* 0x00000009ff097210 */ /* 0x000fe200007fe4ff */
[----:B0-2-4-:R-:W-:-:S05]  /*0c40*/  FFMA R5, R6, R0, R5 ;  /* 0x0000000006057223 */ /* 0x015fca0000000005 */
[----:B------:R4:W-:Y:S01]  /*0c50*/  STG.E desc[UR12][R2.64], R5 ;  /* 0x0000000502007986 */ /* 0x0009e2000c10190c */
[----:B------:R-:W-:Y:S05]  /*0c60*/  BRA.U UP0, `(.L_x_6) ;  /* 0xfffffffd00d47547 */ /* 0x000fea000b83ffff */
.L_x_1:
[----:B------:R-:W-:Y:S05]  /*0c70*/  BSYNC.RECONVERGENT B0 ;  /* 0x0000000000007941 */ /* 0x000fea0003800200 */
.L_x_0:
[----:B------:R-:W-:Y:S06]  /*0c80*/  BAR.SYNC.DEFER_BLOCKING 0x0 ;  /* 0x0000000000007b1d */ /* 0x000fec0000010000 */
[----:B------:R-:W-:Y:S05]  /*0c90*/  EXIT ;  /* 0x000000000000794d */ /* 0x000fea0003800000 */
.L_x_7:
[----:B------:R-:W-:-:S00]  /*0ca0*/  BRA `(.L_x_7) ;  /* 0xfffffffc00fc7947 */ /* 0x000fc0000383ffff */
[----:B------:R-:W-:-:S00]  /*0cb0*/  NOP ;  /* 0x0000000000007918 */ /* 0x000fc00000000000 */
        /* <DEDUP_REMOVED lines=12> */
.L_x_9:


//--------------------- .text._Z12vecAddKernelPfS_S_i --------------------------
	.section	.text._Z12vecAddKernelPfS_S_i,"ax",@progbits
	.align	128
        .global         _Z12vecAddKernelPfS_S_i
        .type           _Z12vecAddKernelPfS_S_i,@function
        .size           _Z12vecAddKernelPfS_S_i,(.L_x_10 - _Z12vecAddKernelPfS_S_i)
        .other          _Z12vecAddKernelPfS_S_i,@"STO_CUDA_ENTRY STV_DEFAULT"
_Z12vecAddKernelPfS_S_i:
.text._Z12vecAddKernelPfS_S_i:
[----:B------:R-:W-:Y:S01]  /*0000*/  LDC R1, c[0x0][0x37c] ;  /* 0x0000df00ff017b82 */ /* 0x000fe20000000800 */
[----:B------:R-:W0:Y:S01]  /*0010*/  S2R R9, SR_CTAID.X ;  /* 0x0000000000097919 */ /* 0x000e220000002500 */
[----:B------:R-:W0:Y:S01]  /*0020*/  LDCU UR4, c[0x0][0x360] ;  /* 0x00006c00ff0477ac */ /* 0x000e220008000800 */
[----:B------:R-:W0:Y:S01]  /*0030*/  S2R R0, SR_TID.X ;  /* 0x0000000000007919 */ /* 0x000e220000002100 */
[----:B------:R-:W1:Y:S01]  /*0040*/  LDCU UR5, c[0x0][0x398] ;  /* 0x00007300ff0577ac */ /* 0x000e620008000800 */
[----:B0-----:R-:W-:-:S05]  /*0050*/  IMAD R9, R9, UR4, R0 ;  /* 0x0000000409097c24 */ /* 0x001fca000f8e0200 */
[----:B-1----:R-:W-:-:S13]  /*0060*/  ISETP.GE.AND P0, PT, R9, UR5, PT ;  /* 0x0000000509007c0c */ /* 0x002fda000bf06270 */
[----:B------:R-:W-:Y:S05]  /*0070*/  @P0 EXIT ;  /* 0x000000000000094d */ /* 0x000fea0003800000 */
[----:B------:R-:W0:Y:S01]  /*0080*/  LDC.64 R2, c[0x0][0x380] ;  /* 0x0000e000ff027b82 */ /* 0x000e220000000a00 */
[----:B------:R-:W1:Y:S07]  /*0090*/  LDCU.64 UR4, c[0x0][0x358] ;  /* 0x00006b00ff0477ac */ /* 0x000e6e0008000a00 */
[----:B------:R-:W2:Y:S08]  /*00a0*/  LDC.64 R4, c[0x0][0x388] ;  /* 0x0000e200ff047b82 */ /* 0x000eb00000000a00 */
[----:B------:R-:W3:Y:S01]  /*00b0*/  LDC.64 R6, c[0x0][0x390] ;  /* 0x0000e400ff067b82 */ /* 0x000ee20000000a00 */
[----:B0-----:R-:W-:-:S06]  /*00c0*/  IMAD.WIDE R2, R9, 0x4, R2 ;  /* 0x0000000409027825 */ /* 0x001fcc00078e0202 */
[----:B-1----:R-:W4:Y:S01]  /*00d0*/  LDG.E R2, desc[UR4][R2.64] ;  /* 0x0000000402027981 */ /* 0x002f22000c1e1900 */
[----:B--2---:R-:W-:-:S06]  /*00e0*/  IMAD.WIDE R4, R9, 0x4, R4 ;  /* 0x0000000409047825 */ /* 0x004fcc00078e0204 */
[----:B------:R-:W4:Y:S01]  /*00f0*/  LDG.E R5, desc[UR4][R4.64] ;  /* 0x0000000404057981 */ /* 0x000f22000c1e1900 */
[----:B---3--:R-:W-:-:S04]  /*0100*/  IMAD.WIDE R6, R9, 0x4, R6 ;  /* 0x0000000409067825 */ /* 0x008fc800078e0206 */
[----:B----4-:R-:W-:-:S05]  /*0110*/  FADD R9, R2, R5 ;  /* 0x0000000502097221 */ /* 0x010fca0000000000 */
[----:B------:R-:W-:Y:S01]  /*0120*/  STG.E desc[UR4][R6.64], R9 ;  /* 0x0000000906007986 */ /* 0x000fe2000c101904 */
[----:B------:R-:W-:Y:S05]  /*0130*/  EXIT ;  /* 0x000000000000794d */ /* 0x000fea0003800000 */
.L_x_8:
        /* <DEDUP_REMOVED lines=12> */
.L_x_10:


//--------------------- .nv.shared.reserved.0     --------------------------
	.section	.nv.shared.reserved.0,"aw",@nobits
	.weak		__nv_reservedSMEM_offset_0_alias
	.size		__nv_reservedSMEM_offset_0_alias, 0, 64
	.other		__nv_reservedSMEM_offset_0_alias,@"STO_CUDA_RESERVED_SHARED STV_DEFAULT"
__nv_reservedSMEM_offset_0_alias:
	.zero		0
	.zero		64


//--------------------- .nv.constant0._Z19sdnnIterationKernelPfS_S_S_ii --------------------------
	.section	.nv.constant0._Z19sdnnIterationKernelPfS_S_S_ii,"a",@progbits
	.sectionflags	@""
	.align	4
.nv.constant0._Z19sdnnIterationKernelPfS_S_S_ii:
	.zero		936


//--------------------- .nv.constant0._Z12vecAddKernelPfS_S_i --------------------------
	.section	.nv.constant0._Z12vecAddKernelPfS_S_i,"a",@progbits
	.sectionflags	@""
	.align	4
.nv.constant0._Z12vecAddKernelPfS_S_i:
	.zero		924


//--------------------- SYMBOLS --------------------------

	.type		.nv.reservedSmem.offset0,@object
	.size		.nv.reservedSmem.offset0,0x4
